//
// Generated by NVIDIA NVVM Compiler
//
// Compiler Build ID: CL-36424714
// Cuda compilation tools, release 13.0, V13.0.88
// Based on NVVM 20.0.0
//

.version 9.0
.target sm_100
.address_size 64

	// .globl	_Z7exfieldiiPfS_S_

.visible .entry _Z7exfieldiiPfS_S_(
	.param .u32 _Z7exfieldiiPfS_S__param_0,
	.param .u32 _Z7exfieldiiPfS_S__param_1,
	.param .u64 .ptr .align 1 _Z7exfieldiiPfS_S__param_2,
	.param .u64 .ptr .align 1 _Z7exfieldiiPfS_S__param_3,
	.param .u64 .ptr .align 1 _Z7exfieldiiPfS_S__param_4
)
{
	.reg .pred 	%p<9>;
	.reg .b32 	%r<35>;
	.reg .b32 	%f<17>;
	.reg .b64 	%rd<14>;
	.reg .b64 	%fd<31>;

	ld.param.u32 	%r12, [_Z7exfieldiiPfS_S__param_0];
	ld.param.u32 	%r13, [_Z7exfieldiiPfS_S__param_1];
	ld.param.u64 	%rd6, [_Z7exfieldiiPfS_S__param_2];
	ld.param.u64 	%rd5, [_Z7exfieldiiPfS_S__param_3];
	ld.param.u64 	%rd7, [_Z7exfieldiiPfS_S__param_4];
	cvta.to.global.u64 	%rd1, %rd7;
	cvta.to.global.u64 	%rd2, %rd6;
	mov.u32 	%r14, %ctaid.x;
	mov.u32 	%r1, %ntid.x;
	mul.lo.s32 	%r2, %r14, %r1;
	mov.u32 	%r3, %tid.x;
	add.s32 	%r4, %r2, %r3;
	add.s32 	%r34, %r4, 1;
	setp.ge.s32 	%p1, %r34, %r13;
	@%p1 bra 	$L__BB0_3;
	mov.u32 	%r15, %nctaid.x;
	mul.lo.s32 	%r6, %r1, %r15;
	cvta.to.global.u64 	%rd3, %rd5;
$L__BB0_2:
	mul.wide.s32 	%rd8, %r34, 4;
	add.s64 	%rd9, %rd2, %rd8;
	ld.global.f32 	%f2, [%rd9];
	cvt.f64.f32 	%fd6, %f2;
	add.s64 	%rd10, %rd3, %rd8;
	ld.global.f32 	%f3, [%rd10+-4];
	ld.global.f32 	%f4, [%rd10];
	sub.f32 	%f5, %f3, %f4;
	cvt.f64.f32 	%fd7, %f5;
	fma.rn.f64 	%fd8, %fd7, 0d3FE0000000000000, %fd6;
	cvt.rn.f32.f64 	%f6, %fd8;
	st.global.f32 	[%rd9], %f6;
	add.s32 	%r34, %r34, %r6;
	setp.lt.s32 	%p2, %r34, %r13;
	@%p2 bra 	$L__BB0_2;
$L__BB0_3:
	bar.sync 	0;
	shr.u32 	%r16, %r13, 31;
	add.s32 	%r17, %r13, %r16;
	shr.s32 	%r18, %r17, 1;
	setp.ne.s32 	%p3, %r4, %r18;
	mul.wide.s32 	%rd11, %r4, 4;
	add.s64 	%rd4, %rd2, %rd11;
	@%p3 bra 	$L__BB0_8;
	add.s32 	%r19, %r12, -40;
	cvt.rn.f32.s32 	%f7, %r19;
	div.rn.f32 	%f8, %f7, 0f41400000;
	cvt.f64.f32 	%fd9, %f8;
	mul.f64 	%fd10, %fd9, 0dBFE0000000000000;
	mul.f64 	%fd1, %fd10, %fd9;
	fma.rn.f64 	%fd11, %fd1, 0d3FF71547652B82FE, 0d4338000000000000;
	{
	.reg .b32 %temp; 
	mov.b64 	{%r9, %temp}, %fd11;
	}
	mov.f64 	%fd12, 0dC338000000000000;
	add.rn.f64 	%fd13, %fd11, %fd12;
	fma.rn.f64 	%fd14, %fd13, 0dBFE62E42FEFA39EF, %fd1;
	fma.rn.f64 	%fd15, %fd13, 0dBC7ABC9E3B39803F, %fd14;
	fma.rn.f64 	%fd16, %fd15, 0d3E5ADE1569CE2BDF, 0d3E928AF3FCA213EA;
	fma.rn.f64 	%fd17, %fd16, %fd15, 0d3EC71DEE62401315;
	fma.rn.f64 	%fd18, %fd17, %fd15, 0d3EFA01997C89EB71;
	fma.rn.f64 	%fd19, %fd18, %fd15, 0d3F2A01A014761F65;
	fma.rn.f64 	%fd20, %fd19, %fd15, 0d3F56C16C1852B7AF;
	fma.rn.f64 	%fd21, %fd20, %fd15, 0d3F81111111122322;
	fma.rn.f64 	%fd22, %fd21, %fd15, 0d3FA55555555502A1;
	fma.rn.f64 	%fd23, %fd22, %fd15, 0d3FC5555555555511;
	fma.rn.f64 	%fd24, %fd23, %fd15, 0d3FE000000000000B;
	fma.rn.f64 	%fd25, %fd24, %fd15, 0d3FF0000000000000;
	fma.rn.f64 	%fd26, %fd25, %fd15, 0d3FF0000000000000;
	{
	.reg .b32 %temp; 
	mov.b64 	{%r10, %temp}, %fd26;
	}
	{
	.reg .b32 %temp; 
	mov.b64 	{%temp, %r11}, %fd26;
	}
	shl.b32 	%r20, %r9, 20;
	add.s32 	%r21, %r20, %r11;
	mov.b64 	%fd30, {%r10, %r21};
	{
	.reg .b32 %temp; 
	mov.b64 	{%temp, %r22}, %fd1;
	}
	mov.b32 	%f9, %r22;
	abs.f32 	%f1, %f9;
	setp.lt.f32 	%p4, %f1, 0f4086232B;
	@%p4 bra 	$L__BB0_7;
	setp.lt.f64 	%p5, %fd1, 0d0000000000000000;
	add.f64 	%fd27, %fd1, 0d7FF0000000000000;
	selp.f64 	%fd30, 0d0000000000000000, %fd27, %p5;
	setp.geu.f32 	%p6, %f1, 0f40874800;
	@%p6 bra 	$L__BB0_7;
	shr.u32 	%r23, %r9, 31;
	add.s32 	%r24, %r9, %r23;
	shr.s32 	%r25, %r24, 1;
	shl.b32 	%r26, %r25, 20;
	add.s32 	%r27, %r11, %r26;
	mov.b64 	%fd28, {%r10, %r27};
	sub.s32 	%r28, %r9, %r25;
	shl.b32 	%r29, %r28, 20;
	add.s32 	%r30, %r29, 1072693248;
	mov.b32 	%r31, 0;
	mov.b64 	%fd29, {%r31, %r30};
	mul.f64 	%fd30, %fd29, %fd28;
$L__BB0_7:
	cvt.rn.f32.f64 	%f10, %fd30;
	st.global.f32 	[%rd4], %f10;
$L__BB0_8:
	neg.s32 	%r32, %r3;
	setp.ne.s32 	%p7, %r2, %r32;
	@%p7 bra 	$L__BB0_10;
	ld.global.f32 	%f11, [%rd1];
	st.global.f32 	[%rd2], %f11;
	ld.global.f32 	%f12, [%rd1+4];
	st.global.f32 	[%rd1], %f12;
	ld.global.f32 	%f13, [%rd2+4];
	st.global.f32 	[%rd1+4], %f13;
$L__BB0_10:
	add.s32 	%r33, %r13, -1;
	setp.ne.s32 	%p8, %r4, %r33;
	@%p8 bra 	$L__BB0_12;
	ld.global.f32 	%f14, [%rd1+12];
	st.global.f32 	[%rd4], %f14;
	ld.global.f32 	%f15, [%rd1+8];
	st.global.f32 	[%rd1+12], %f15;
	mul.wide.s32 	%rd12, %r13, 4;
	add.s64 	%rd13, %rd2, %rd12;
	ld.global.f32 	%f16, [%rd13+-8];
	st.global.f32 	[%rd1+8], %f16;
$L__BB0_12:
	ret;

}
	// .globl	_Z7hyfieldiPfS_
.visible .entry _Z7hyfieldiPfS_(
	.param .u32 _Z7hyfieldiPfS__param_0,
	.param .u64 .ptr .align 1 _Z7hyfieldiPfS__param_1,
	.param .u64 .ptr .align 1 _Z7hyfieldiPfS__param_2
)
{
	.reg .pred 	%p<3>;
	.reg .b32 	%r<12>;
	.reg .b32 	%f<6>;
	.reg .b64 	%rd<8>;
	.reg .b64 	%fd<4>;

	ld.param.u32 	%r7, [_Z7hyfieldiPfS__param_0];
	ld.param.u64 	%rd3, [_Z7hyfieldiPfS__param_1];
	ld.param.u64 	%rd4, [_Z7hyfieldiPfS__param_2];
	mov.u32 	%r8, %ctaid.x;
	mov.u32 	%r1, %ntid.x;
	mov.u32 	%r9, %tid.x;
	mad.lo.s32 	%r11, %r8, %r1, %r9;
	add.s32 	%r3, %r7, -1;
	setp.ge.s32 	%p1, %r11, %r3;
	@%p1 bra 	$L__BB1_3;
	mov.u32 	%r10, %nctaid.x;
	mul.lo.s32 	%r4, %r1, %r10;
	cvta.to.global.u64 	%rd1, %rd4;
	cvta.to.global.u64 	%rd2, %rd3;
$L__BB1_2:
	mul.wide.s32 	%rd5, %r11, 4;
	add.s64 	%rd6, %rd1, %rd5;
	ld.global.f32 	%f1, [%rd6];
	cvt.f64.f32 	%fd1, %f1;
	add.s64 	%rd7, %rd2, %rd5;
	ld.global.f32 	%f2, [%rd7];
	ld.global.f32 	%f3, [%rd7+4];
	sub.f32 	%f4, %f2, %f3;
	cvt.f64.f32 	%fd2, %f4;
	fma.rn.f64 	%fd3, %fd2, 0d3FE0000000000000, %fd1;
	cvt.rn.f32.f64 	%f5, %fd3;
	st.global.f32 	[%rd6], %f5;
	add.s32 	%r11, %r11, %r4;
	setp.lt.s32 	%p2, %r11, %r3;
	@%p2 bra 	$L__BB1_2;
$L__BB1_3:
	bar.sync 	0;
	ret;

}


// ===== COMPILED SASS (sm_100) =====

	.target	sm_100

	.elftype	@"ET_EXEC"


//--------------------- .note.nv.tkinfo           --------------------------
	.section	.note.nv.tkinfo,"",@"SHT_NOTE"
	.sectionflags	@"SHF_NOTE_NV_TKINFO"
	.tkinfo
        /*0018*/ 	.word	0x00000002
        /*0030*/ 	.string	""
        /*0030*/ 	.string	"ptxas"
        /*0030*/ 	.string	"Cuda compilation tools, release 13.0, V13.0.88"
        /*0030*/ 	.string	"Build cuda_13.0.r13.0/compiler.36424714_0"
        /*0030*/ 	.string	"-arch sm_100 -m 64 "



//--------------------- .note.nv.cuinfo           --------------------------
	.section	.note.nv.cuinfo,"",@"SHT_NOTE"
	.sectionflags	@"SHF_NOTE_NV_CUINFO"
        /*0018*/ 	.short	0x0002
        /*001a*/ 	.short	0x0064
        /*001c*/ 	.short	0x0082
	.zero		2


//--------------------- .nv.info                  --------------------------
	.section	.nv.info,"",@"SHT_CUDA_INFO"
	.align	4


	//----- nvinfo : EIATTR_REGCOUNT
	.align		4
        /*0000*/ 	.byte	0x04, 0x2f
        /*0002*/ 	.short	(.L_1 - .L_0)
	.align		4
.L_0:
        /*0004*/ 	.word	index@(_Z7exfieldiiPfS_S_)
        /*0008*/ 	.word	0x00000016


	//----- nvinfo : EIATTR_FRAME_SIZE
	.align		4
.L_1:
        /*000c*/ 	.byte	0x04, 0x11
        /*000e*/ 	.short	(.L_3 - .L_2)
	.align		4
.L_2:
        /*0010*/ 	.word	index@($__internal_0_$__cuda_sm3x_div_rn_noftz_f32_slowpath)
        /*0014*/ 	.word	0x00000000


	//----- nvinfo : EIATTR_FRAME_SIZE
	.align		4
.L_3:
        /*0018*/ 	.byte	0x04, 0x11
        /*001a*/ 	.short	(.L_5 - .L_4)
	.align		4
.L_4:
        /*001c*/ 	.word	index@(_Z7exfieldiiPfS_S_)
        /*0020*/ 	.word	0x00000000


	//----- nvinfo : EIATTR_REGCOUNT
	.align		4
.L_5:
        /*0024*/ 	.byte	0x04, 0x2f
        /*0026*/ 	.short	(.L_7 - .L_6)
	.align		4
.L_6:
        /*0028*/ 	.word	index@(_Z7hyfieldiPfS_)
        /*002c*/ 	.word	0x00000014


	//----- nvinfo : EIATTR_FRAME_SIZE
	.align		4
.L_7:
        /*0030*/ 	.byte	0x04, 0x11
        /*0032*/ 	.short	(.L_9 - .L_8)
	.align		4
.L_8:
        /*0034*/ 	.word	index@(_Z7hyfieldiPfS_)
        /*0038*/ 	.word	0x00000000


	//----- nvinfo : EIATTR_MIN_STACK_SIZE
	.align		4
.L_9:
        /*003c*/ 	.byte	0x04, 0x12
        /*003e*/ 	.short	(.L_11 - .L_10)
	.align		4
.L_10:
        /*0040*/ 	.word	index@(_Z7hyfieldiPfS_)
        /*0044*/ 	.word	0x00000000


	//----- nvinfo : EIATTR_MIN_STACK_SIZE
	.align		4
.L_11:
        /*0048*/ 	.byte	0x04, 0x12
        /*004a*/ 	.short	(.L_13 - .L_12)
	.align		4
.L_12:
        /*004c*/ 	.word	index@(_Z7exfieldiiPfS_S_)
        /*0050*/ 	.word	0x00000000
.L_13:


//--------------------- .nv.compat                --------------------------
	.section	.nv.compat,"",@"SHT_CUDA_COMPAT_INFO"
	.align	4
        /*0000*/ 	.byte	0x02, 0x09, 0x00, 0x00, 0x02, 0x02, 0x01, 0x00, 0x02, 0x05, 0x05, 0x00, 0x03, 0x07, 0x01, 0x01
        /*0010*/ 	.byte	0x02, 0x03, 0x00, 0x00, 0x02, 0x06, 0x01, 0x00, 0x04, 0x0b, 0x08, 0x00, 0x01, 0x00, 0x00, 0x00
        /*0020*/ 	.byte	0x00, 0x00, 0x00, 0x00


//--------------------- .nv.info._Z7hyfieldiPfS_  --------------------------
	.section	.nv.info._Z7hyfieldiPfS_,"",@"SHT_CUDA_INFO"
	.sectionflags	@""
	.align	4


	//----- nvinfo : EIATTR_CUDA_API_VERSION
	.align		4
        /*0000*/ 	.byte	0x04, 0x37
        /*0002*/ 	.short	(.L_15 - .L_14)
.L_14:
        /*0004*/ 	.word	0x00000082


	//----- nvinfo : EIATTR_KPARAM_INFO
	.align		4
.L_15:
        /*0008*/ 	.byte	0x04, 0x17
        /*000a*/ 	.short	(.L_17 - .L_16)
.L_16:
        /*000c*/ 	.word	0x00000000
        /*0010*/ 	.short	0x0002
        /*0012*/ 	.short	0x0010
        /*0014*/ 	.byte	0x00, 0xf5, 0x21, 0x00


	//----- nvinfo : EIATTR_KPARAM_INFO
	.align		4
.L_17:
        /*0018*/ 	.byte	0x04, 0x17
        /*001a*/ 	.short	(.L_19 - .L_18)
.L_18:
        /*001c*/ 	.word	0x00000000
        /*0020*/ 	.short	0x0001
        /*0022*/ 	.short	0x0008
        /*0024*/ 	.byte	0x00, 0xf5, 0x21, 0x00


	//----- nvinfo : EIATTR_KPARAM_INFO
	.align		4
.L_19:
        /*0028*/ 	.byte	0x04, 0x17
        /*002a*/ 	.short	(.L_21 - .L_20)
.L_20:
        /*002c*/ 	.word	0x00000000
        /*0030*/ 	.short	0x0000
        /*0032*/ 	.short	0x0000
        /*0034*/ 	.byte	0x00, 0xf0, 0x11, 0x00


	//----- nvinfo : EIATTR_SPARSE_MMA_MASK
	.align		4
.L_21:
        /*0038*/ 	.byte	0x03, 0x50
        /*003a*/ 	.short	0x0000


	//----- nvinfo : EIATTR_MAXREG_COUNT
	.align		4
        /*003c*/ 	.byte	0x03, 0x1b
        /*003e*/ 	.short	0x00ff


	//----- nvinfo : EIATTR_NUM_BARRIERS
	.align		4
        /*0040*/ 	.byte	0x02, 0x4c
        /*0042*/ 	.byte	0x01
	.zero		1


	//----- nvinfo : EIATTR_MERCURY_ISA_VERSION
	.align		4
        /*0044*/ 	.byte	0x03, 0x5f
        /*0046*/ 	.short	0x0101


	//----- nvinfo : EIATTR_VRC_CTA_INIT_COUNT
	.align		4
        /*0048*/ 	.byte	0x02, 0x4a
	.zero		1
	.zero		1


	//----- nvinfo : EIATTR_EXIT_INSTR_OFFSETS
	.align		4
        /*004c*/ 	.byte	0x04, 0x1c
        /*004e*/ 	.short	(.L_23 - .L_22)


	//   ....[0]....
.L_22:
        /*0050*/ 	.word	0x00000250


	//----- nvinfo : EIATTR_CRS_STACK_SIZE
	.align		4
.L_23:
        /*0054*/ 	.byte	0x04, 0x1e
        /*0056*/ 	.short	(.L_25 - .L_24)
.L_24:
        /*0058*/ 	.word	0x00000000


	//----- nvinfo : EIATTR_CBANK_PARAM_SIZE
	.align		4
.L_25:
        /*005c*/ 	.byte	0x03, 0x19
        /*005e*/ 	.short	0x0018


	//----- nvinfo : EIATTR_PARAM_CBANK
	.align		4
        /*0060*/ 	.byte	0x04, 0x0a
        /*0062*/ 	.short	(.L_27 - .L_26)
	.align		4
.L_26:
        /*0064*/ 	.word	index@(.nv.constant0._Z7hyfieldiPfS_)
        /*0068*/ 	.short	0x0380
        /*006a*/ 	.short	0x0018


	//----- nvinfo : EIATTR_SW_WAR
	.align		4
.L_27:
        /*006c*/ 	.byte	0x04, 0x36
        /*006e*/ 	.short	(.L_29 - .L_28)
.L_28:
        /*0070*/ 	.word	0x00000008
.L_29:


//--------------------- .nv.info._Z7exfieldiiPfS_S_ --------------------------
	.section	.nv.info._Z7exfieldiiPfS_S_,"",@"SHT_CUDA_INFO"
	.sectionflags	@""
	.align	4


	//----- nvinfo : EIATTR_CUDA_API_VERSION
	.align		4
        /*0000*/ 	.byte	0x04, 0x37
        /*0002*/ 	.short	(.L_31 - .L_30)
.L_30:
        /*0004*/ 	.word	0x00000082


	//----- nvinfo : EIATTR_KPARAM_INFO
	.align		4
.L_31:
        /*0008*/ 	.byte	0x04, 0x17
        /*000a*/ 	.short	(.L_33 - .L_32)
.L_32:
        /*000c*/ 	.word	0x00000000
        /*0010*/ 	.short	0x0004
        /*0012*/ 	.short	0x0018
        /*0014*/ 	.byte	0x00, 0xf5, 0x21, 0x00


	//----- nvinfo : EIATTR_KPARAM_INFO
	.align		4
.L_33:
        /*0018*/ 	.byte	0x04, 0x17
        /*001a*/ 	.short	(.L_35 - .L_34)
.L_34:
        /*001c*/ 	.word	0x00000000
        /*0020*/ 	.short	0x0003
        /*0022*/ 	.short	0x0010
        /*0024*/ 	.byte	0x00, 0xf5, 0x21, 0x00


	//----- nvinfo : EIATTR_KPARAM_INFO
	.align		4
.L_35:
        /*0028*/ 	.byte	0x04, 0x17
        /*002a*/ 	.short	(.L_37 - .L_36)
.L_36:
        /*002c*/ 	.word	0x00000000
        /*0030*/ 	.short	0x0002
        /*0032*/ 	.short	0x0008
        /*0034*/ 	.byte	0x00, 0xf5, 0x21, 0x00


	//----- nvinfo : EIATTR_KPARAM_INFO
	.align		4
.L_37:
        /*0038*/ 	.byte	0x04, 0x17
        /*003a*/ 	.short	(.L_39 - .L_38)
.L_38:
        /*003c*/ 	.word	0x00000000
        /*0040*/ 	.short	0x0001
        /*0042*/ 	.short	0x0004
        /*0044*/ 	.byte	0x00, 0xf0, 0x11, 0x00


	//----- nvinfo : EIATTR_KPARAM_INFO
	.align		4
.L_39:
        /*0048*/ 	.byte	0x04, 0x17
        /*004a*/ 	.short	(.L_41 - .L_40)
.L_40:
        /*004c*/ 	.word	0x00000000
        /*0050*/ 	.short	0x0000
        /*0052*/ 	.short	0x0000
        /*0054*/ 	.byte	0x00, 0xf0, 0x11, 0x00


	//----- nvinfo : EIATTR_SPARSE_MMA_MASK
	.align		4
.L_41:
        /*0058*/ 	.byte	0x03, 0x50
        /*005a*/ 	.short	0x0000


	//----- nvinfo : EIATTR_MAXREG_COUNT
	.align		4
        /*005c*/ 	.byte	0x03, 0x1b
        /*005e*/ 	.short	0x00ff


	//----- nvinfo : EIATTR_NUM_BARRIERS
	.align		4
        /*0060*/ 	.byte	0x02, 0x4c
        /*0062*/ 	.byte	0x01
	.zero		1


	//----- nvinfo : EIATTR_MERCURY_ISA_VERSION
	.align		4
        /*0064*/ 	.byte	0x03, 0x5f
        /*0066*/ 	.short	0x0101


	//----- nvinfo : EIATTR_VRC_CTA_INIT_COUNT
	.align		4
        /*0068*/ 	.byte	0x02, 0x4a
	.zero		1
	.zero		1


	//----- nvinfo : EIATTR_EXIT_INSTR_OFFSETS
	.align		4
        /*006c*/ 	.byte	0x04, 0x1c
        /*006e*/ 	.short	(.L_43 - .L_42)


	//   ....[0]....
.L_42:
        /*0070*/ 	.word	0x00000880


	//   ....[1]....
        /*0074*/ 	.word	0x00000920


	//----- nvinfo : EIATTR_CRS_STACK_SIZE
	.align		4
.L_43:
        /*0078*/ 	.byte	0x04, 0x1e
        /*007a*/ 	.short	(.L_45 - .L_44)
.L_44:
        /*007c*/ 	.word	0x00000000


	//----- nvinfo : EIATTR_CBANK_PARAM_SIZE
	.align		4
.L_45:
        /*0080*/ 	.byte	0x03, 0x19
        /*0082*/ 	.short	0x0020


	//----- nvinfo : EIATTR_PARAM_CBANK
	.align		4
        /*0084*/ 	.byte	0x04, 0x0a
        /*0086*/ 	.short	(.L_47 - .L_46)
	.align		4
.L_46:
        /*0088*/ 	.word	index@(.nv.constant0._Z7exfieldiiPfS_S_)
        /*008c*/ 	.short	0x0380
        /*008e*/ 	.short	0x0020


	//----- nvinfo : EIATTR_SW_WAR
	.align		4
.L_47:
        /*0090*/ 	.byte	0x04, 0x36
        /*0092*/ 	.short	(.L_49 - .L_48)
.L_48:
        /*0094*/ 	.word	0x00000008
.L_49:


//--------------------- .nv.callgraph             --------------------------
	.section	.nv.callgraph,"",@"SHT_CUDA_CALLGRAPH"
	.align	4
	.sectionentsize	8
	.align		4
        /*0000*/ 	.word	0x00000000
	.align		4
        /*0004*/ 	.word	0xffffffff
	.align		4
        /*0008*/ 	.word	0x00000000
	.align		4
        /*000c*/ 	.word	0xfffffffe
	.align		4
        /*0010*/ 	.word	0x00000000
	.align		4
        /*0014*/ 	.word	0xfffffffd
	.align		4
        /*0018*/ 	.word	0x00000000
	.align		4
        /*001c*/ 	.word	0xfffffffc


//--------------------- .text._Z7hyfieldiPfS_     --------------------------
	.section	.text._Z7hyfieldiPfS_,"ax",@progbits
	.align	128
        .global         _Z7hyfieldiPfS_
        .type           _Z7hyfieldiPfS_,@function
        .size           _Z7hyfieldiPfS_,(.L_x_24 - _Z7hyfieldiPfS_)
        .other          _Z7hyfieldiPfS_,@"STO_CUDA_ENTRY STV_DEFAULT"
_Z7hyfieldiPfS_:
.text._Z7hyfieldiPfS_:
[----:B------:R-:W-:Y:S01]  /*0000*/  LDC R1, c[0x0][0x37c] ;  /* 0x0000df00ff017b82 */ /* 0x000fe20000000800 */
[----:B------:R-:W0:Y:S07]  /*0010*/  S2R R0, SR_TID.X ;  /* 0x0000000000007919 */ /* 0x000e2e0000002100 */
[----:B------:R-:W0:Y:S01]  /*0020*/  S2UR UR5, SR_CTAID.X ;  /* 0x00000000000579c3 */ /* 0x000e220000002500 */
[----:B------:R-:W1:Y:S01]  /*0030*/  LDCU UR4, c[0x0][0x380] ;  /* 0x00007000ff0477ac */ /* 0x000e620008000800 */
[----:B------:R-:W-:Y:S06]  /*0040*/  BSSY.RECONVERGENT B0, `(.L_x_0) ;  /* 0x000001f000007945 */ /* 0x000fec0003800200 */
[----:B------:R-:W0:Y:S01]  /*0050*/  LDC R15, c[0x0][0x360] ;  /* 0x0000d800ff0f7b82 */ /* 0x000e220000000800 */
[----:B-1----:R-:W-:Y:S01]  /*0060*/  UIADD3 UR4, UPT, UPT, UR4, -0x1, URZ ;  /* 0xffffffff04047890 */ /* 0x002fe2000fffe0ff */
[----:B0-----:R-:W-:-:S05]  /*0070*/  IMAD R0, R15, UR5, R0 ;  /* 0x000000050f007c24 */ /* 0x001fca000f8e0200 */
[----:B------:R-:W-:-:S13]  /*0080*/  ISETP.GE.AND P0, PT, R0, UR4, PT ;  /* 0x0000000400007c0c */ /* 0x000fda000bf06270 */
[----:B------:R-:W-:Y:S05]  /*0090*/  @P0 BRA `(.L_x_1) ;  /* 0x0000000000640947 */ /* 0x000fea0003800000 */
[----:B------:R-:W0:Y:S01]  /*00a0*/  LDC.64 R16, c[0x0][0x358] ;  /* 0x0000d600ff107b82 */ /* 0x000e220000000a00 */
[----:B------:R-:W1:Y:S07]  /*00b0*/  LDCU UR5, c[0x0][0x370] ;  /* 0x00006e00ff0577ac */ /* 0x000e6e0008000800 */
[----:B------:R-:W2:Y:S08]  /*00c0*/  LDC.64 R2, c[0x0][0x390] ;  /* 0x0000e400ff027b82 */ /* 0x000eb00000000a00 */
[----:B------:R-:W3:Y:S01]  /*00d0*/  LDC.64 R4, c[0x0][0x388] ;  /* 0x0000e200ff047b82 */ /* 0x000ee20000000a00 */
[----:B-1----:R-:W-:-:S07]  /*00e0*/  IMAD R15, R15, UR5, RZ ;  /* 0x000000050f0f7c24 */ /* 0x002fce000f8e02ff */
.L_x_2:
[----:B0-----:R-:W-:Y:S01]  /*00f0*/  R2UR UR8, R16 ;  /* 0x00000000100872ca */ /* 0x001fe200000e0000 */
[----:B---3--:R-:W-:Y:S01]  /*0100*/  IMAD.WIDE R10, R0, 0x4, R4 ;  /* 0x00000004000a7825 */ /* 0x008fe200078e0204 */
[C---:B------:R-:W-:Y:S02]  /*0110*/  R2UR UR9, R17.reuse ;  /* 0x00000000110972ca */ /* 0x040fe400000e0000 */
[----:B------:R-:W-:Y:S01]  /*0120*/  R2UR UR10, R16 ;  /* 0x00000000100a72ca */ /* 0x000fe200000e0000 */
[----:B-12---:R-:W-:Y:S01]  /*0130*/  IMAD.WIDE R6, R0, 0x4, R2 ;  /* 0x0000000400067825 */ /* 0x006fe200078e0202 */
[C---:B------:R-:W-:Y:S02]  /*0140*/  R2UR UR11, R17.reuse ;  /* 0x00000000110b72ca */ /* 0x040fe400000e0000 */
[----:B------:R-:W-:Y:S02]  /*0150*/  R2UR UR6, R16 ;  /* 0x00000000100672ca */ /* 0x000fe400000e0000 */
[----:B------:R-:W-:-:S05]  /*0160*/  R2UR UR7, R17 ;  /* 0x00000000110772ca */ /* 0x000fca00000e0000 */
[----:B------:R-:W2:Y:S04]  /*0170*/  LDG.E R12, desc[UR8][R10.64] ;  /* 0x000000080a0c7981 */ /* 0x000ea8000c1e1900 */
[----:B------:R-:W2:Y:S04]  /*0180*/  LDG.E R13, desc[UR10][R10.64+0x4] ;  /* 0x0000040a0a0d7981 */ /* 0x000ea8000c1e1900 */
[----:B------:R-:W3:Y:S01]  /*0190*/  LDG.E R14, desc[UR6][R6.64] ;  /* 0x00000006060e7981 */ /* 0x000ee2000c1e1900 */
[----:B------:R-:W-:-:S05]  /*01a0*/  IMAD.IADD R0, R15, 0x1, R0 ;  /* 0x000000010f007824 */ /* 0x000fca00078e0200 */
[----:B------:R-:W-:Y:S01]  /*01b0*/  ISETP.GE.AND P0, PT, R0, UR4, PT ;  /* 0x0000000400007c0c */ /* 0x000fe2000bf06270 */
[----:B--2---:R-:W-:Y:S01]  /*01c0*/  FADD R12, R12, -R13 ;  /* 0x8000000d0c0c7221 */ /* 0x004fe20000000000 */
[----:B---3--:R-:W-:Y:S08]  /*01d0*/  F2F.F64.F32 R8, R14 ;  /* 0x0000000e00087310 */ /* 0x008ff00000201800 */
[----:B------:R-:W0:Y:S02]  /*01e0*/  F2F.F64.F32 R12, R12 ;  /* 0x0000000c000c7310 */ /* 0x000e240000201800 */
[----:B0-----:R-:W-:-:S10]  /*01f0*/  DFMA R8, R12, 0.5, R8 ;  /* 0x3fe000000c08782b */ /* 0x001fd40000000008 */
[----:B------:R-:W0:Y:S02]  /*0200*/  F2F.F32.F64 R9, R8 ;  /* 0x0000000800097310 */ /* 0x000e240000301000 */
[----:B0-----:R1:W-:Y:S01]  /*0210*/  STG.E desc[UR6][R6.64], R9 ;  /* 0x0000000906007986 */ /* 0x0013e2000c101906 */
[----:B------:R-:W-:Y:S05]  /*0220*/  @!P0 BRA `(.L_x_2) ;  /* 0xfffffffc00b08947 */ /* 0x000fea000383ffff */
.L_x_1:
[----:B------:R-:W-:Y:S05]  /*0230*/  BSYNC.RECONVERGENT B0 ;  /* 0x0000000000007941 */ /* 0x000fea0003800200 */
.L_x_0:
[----:B------:R-:W-:Y:S06]  /*0240*/  BAR.SYNC.DEFER_BLOCKING 0x0 ;  /* 0x0000000000007b1d */ /* 0x000fec0000010000 */
[----:B------:R-:W-:Y:S05]  /*0250*/  EXIT ;  /* 0x000000000000794d */ /* 0x000fea0003800000 */
.L_x_3:
[----:B------:R-:W-:-:S00]  /*0260*/  BRA `(.L_x_3) ;  /* 0xfffffffc00fc7947 */ /* 0x000fc0000383ffff */
[----:B------:R-:W-:-:S00]  /*0270*/  NOP ;  /* 0x0000000000007918 */ /* 0x000fc00000000000 */
        /* <DEDUP_REMOVED lines=8> */
.L_x_24:


//--------------------- .text._Z7exfieldiiPfS_S_  --------------------------
	.section	.text._Z7exfieldiiPfS_S_,"ax",@progbits
	.align	128
        .global         _Z7exfieldiiPfS_S_
        .type           _Z7exfieldiiPfS_S_,@function
        .size           _Z7exfieldiiPfS_S_,(.L_x_23 - _Z7exfieldiiPfS_S_)
        .other          _Z7exfieldiiPfS_S_,@"STO_CUDA_ENTRY STV_DEFAULT"
_Z7exfieldiiPfS_S_:
.text._Z7exfieldiiPfS_S_:
[----:B------:R-:W-:Y:S01]  /*0000*/  LDC R1, c[0x0][0x37c] ;  /* 0x0000df00ff017b82 */ /* 0x000fe20000000800 */
[----:B------:R-:W0:Y:S07]  /*0010*/  S2R R2, SR_TID.X ;  /* 0x0000000000027919 */ /* 0x000e2e0000002100 */
[----:B------:R-:W1:Y:S01]  /*0020*/  S2UR UR4, SR_CTAID.X ;  /* 0x00000000000479c3 */ /* 0x000e620000002500 */
[----:B------:R-:W1:Y:S01]  /*0030*/  LDCU UR8, c[0x0][0x360] ;  /* 0x00006c00ff0877ac */ /* 0x000e620008000800 */
[----:B------:R-:W-:Y:S01]  /*0040*/  BSSY.RECONVERGENT B0, `(.L_x_4) ;  /* 0x000001b000007945 */ /* 0x000fe20003800200 */
[----:B------:R-:W2:Y:S05]  /*0050*/  LDCU UR5, c[0x0][0x384] ;  /* 0x00007080ff0577ac */ /* 0x000eaa0008000800 */
[----:B------:R-:W3:Y:S01]  /*0060*/  LDC.64 R4, c[0x0][0x388] ;  /* 0x0000e200ff047b82 */ /* 0x000ee20000000a00 */
[----:B------:R-:W4:Y:S01]  /*0070*/  LDCU.64 UR6, c[0x0][0x358] ;  /* 0x00006b00ff0677ac */ /* 0x000f220008000a00 */
[----:B-1----:R-:W-:-:S06]  /*0080*/  UIMAD UR4, UR4, UR8, URZ ;  /* 0x00000008040472a4 */ /* 0x002fcc000f8e02ff */
[----:B0-----:R-:W-:-:S04]  /*0090*/  VIADD R3, R2, UR4 ;  /* 0x0000000402037c36 */ /* 0x001fc80008000000 */
[----:B------:R-:W-:-:S05]  /*00a0*/  VIADD R0, R3, 0x1 ;  /* 0x0000000103007836 */ /* 0x000fca0000000000 */
[----:B--2---:R-:W-:-:S13]  /*00b0*/  ISETP.GE.AND P0, PT, R0, UR5, PT ;  /* 0x0000000500007c0c */ /* 0x004fda000bf06270 */
[----:B----4-:R-:W-:Y:S05]  /*00c0*/  @P0 BRA `(.L_x_5) ;  /* 0x0000000000480947 */ /* 0x010fea0003800000 */
[----:B------:R-:W0:Y:S08]  /*00d0*/  LDC R19, c[0x0][0x370] ;  /* 0x0000dc00ff137b82 */ /* 0x000e300000000800 */
[----:B------:R-:W1:Y:S08]  /*00e0*/  LDC.64 R6, c[0x0][0x388] ;  /* 0x0000e200ff067b82 */ /* 0x000e700000000a00 */
[----:B------:R-:W2:Y:S01]  /*00f0*/  LDC.64 R8, c[0x0][0x390] ;  /* 0x0000e400ff087b82 */ /* 0x000ea20000000a00 */
[----:B0-----:R-:W-:-:S07]  /*0100*/  IMAD R19, R19, UR8, RZ ;  /* 0x0000000813137c24 */ /* 0x001fce000f8e02ff */
.L_x_6:
[----:B--2---:R-:W-:-:S04]  /*0110*/  IMAD.WIDE R14, R0, 0x4, R8 ;  /* 0x00000004000e7825 */ /* 0x004fc800078e0208 */
[----:B01----:R-:W-:Y:S01]  /*0120*/  IMAD.WIDE R10, R0, 0x4, R6 ;  /* 0x00000004000a7825 */ /* 0x003fe200078e0206 */
[----:B------:R-:W2:Y:S04]  /*0130*/  LDG.E R16, desc[UR6][R14.64+-0x4] ;  /* 0xfffffc060e107981 */ /* 0x000ea8000c1e1900 */
[----:B------:R-:W2:Y:S04]  /*0140*/  LDG.E R17, desc[UR6][R14.64] ;  /* 0x000000060e117981 */ /* 0x000ea8000c1e1900 */
[----:B------:R-:W4:Y:S01]  /*0150*/  LDG.E R18, desc[UR6][R10.64] ;  /* 0x000000060a127981 */ /* 0x000f22000c1e1900 */
[----:B------:R-:W-:-:S05]  /*0160*/  IMAD.IADD R0, R19, 0x1, R0 ;  /* 0x0000000113007824 */ /* 0x000fca00078e0200 */
[----:B------:R-:W-:Y:S01]  /*0170*/  ISETP.GE.AND P0, PT, R0, UR5, PT ;  /* 0x0000000500007c0c */ /* 0x000fe2000bf06270 */
[----:B--2---:R-:W-:Y:S01]  /*0180*/  FADD R16, R16, -R17 ;  /* 0x8000001110107221 */ /* 0x004fe20000000000 */
[----:B----4-:R-:W-:Y:S08]  /*0190*/  F2F.F64.F32 R12, R18 ;  /* 0x00000012000c7310 */ /* 0x010ff00000201800 */
[----:B------:R-:W0:Y:S02]  /*01a0*/  F2F.F64.F32 R16, R16 ;  /* 0x0000001000107310 */ /* 0x000e240000201800 */
[----:B0-----:R-:W-:-:S10]  /*01b0*/  DFMA R12, R16, 0.5, R12 ;  /* 0x3fe00000100c782b */ /* 0x001fd4000000000c */
[----:B------:R-:W0:Y:S02]  /*01c0*/  F2F.F32.F64 R13, R12 ;  /* 0x0000000c000d7310 */ /* 0x000e240000301000 */
[----:B0-----:R0:W-:Y:S01]  /*01d0*/  STG.E desc[UR6][R10.64], R13 ;  /* 0x0000000d0a007986 */ /* 0x0011e2000c101906 */
[----:B------:R-:W-:Y:S05]  /*01e0*/  @!P0 BRA `(.L_x_6) ;  /* 0xfffffffc00c88947 */ /* 0x000fea000383ffff */
.L_x_5:
[----:B------:R-:W-:Y:S05]  /*01f0*/  BSYNC.RECONVERGENT B0 ;  /* 0x0000000000007941 */ /* 0x000fea0003800200 */
.L_x_4:
[----:B------:R-:W-:Y:S01]  /*0200*/  ULEA.HI UR5, UR5, UR5, URZ, 0x1 ;  /* 0x0000000505057291 */ /* 0x000fe2000f8f08ff */
[----:B------:R-:W-:Y:S01]  /*0210*/  BAR.SYNC.DEFER_BLOCKING 0x0 ;  /* 0x0000000000007b1d */ /* 0x000fe20000010000 */
[----:B---3--:R-:W-:Y:S02]  /*0220*/  IMAD.WIDE R4, R3, 0x4, R4 ;  /* 0x0000000403047825 */ /* 0x008fe400078e0204 */
[----:B------:R-:W-:-:S03]  /*0230*/  USHF.R.S32.HI UR5, URZ, 0x1, UR5 ;  /* 0x00000001ff057899 */ /* 0x000fc60008011405 */
[----:B------:R-:W-:Y:S03]  /*0240*/  BSSY.RECONVERGENT B0, `(.L_x_7) ;  /* 0x0000053000007945 */ /* 0x000fe60003800200 */
[----:B------:R-:W-:-:S13]  /*0250*/  ISETP.NE.AND P0, PT, R3, UR5, PT ;  /* 0x0000000503007c0c */ /* 0x000fda000bf05270 */
[----:B------:R-:W-:Y:S05]  /*0260*/  @P0 BRA `(.L_x_8) ;  /* 0x0000000400400947 */ /* 0x000fea0003800000 */
[----:B------:R-:W1:Y:S01]  /*0270*/  LDCU UR5, c[0x0][0x380] ;  /* 0x00007000ff0577ac */ /* 0x000e620008000800 */
[----:B------:R-:W-:Y:S02]  /*0280*/  IMAD.MOV.U32 R7, RZ, RZ, 0x3daaaaab ;  /* 0x3daaaaabff077424 */ /* 0x000fe400078e00ff */
[----:B------:R-:W-:-:S04]  /*0290*/  IMAD.MOV.U32 R6, RZ, RZ, 0x41400000 ;  /* 0x41400000ff067424 */ /* 0x000fc800078e00ff */
[----:B------:R-:W-:-:S04]  /*02a0*/  FFMA R6, R7, -R6, 1 ;  /* 0x3f80000007067423 */ /* 0x000fc80000000806 */
[----:B------:R-:W-:Y:S01]  /*02b0*/  FFMA R7, R6, R7, 0.083333335816860198975 ;  /* 0x3daaaaab06077423 */ /* 0x000fe20000000007 */
[----:B-1----:R-:W-:-:S06]  /*02c0*/  UIADD3 UR5, UPT, UPT, UR5, -0x28, URZ ;  /* 0xffffffd805057890 */ /* 0x002fcc000fffe0ff */
[----:B------:R-:W-:-:S04]  /*02d0*/  I2FP.F32.S32 R0, UR5 ;  /* 0x0000000500007c45 */ /* 0x000fc80008201400 */
[----:B------:R-:W1:Y:S01]  /*02e0*/  FCHK P0, R0, 12 ;  /* 0x4140000000007902 */ /* 0x000e620000000000 */
[----:B------:R-:W-:-:S04]  /*02f0*/  FFMA R6, R0, R7, RZ ;  /* 0x0000000700067223 */ /* 0x000fc800000000ff */
[----:B------:R-:W-:-:S04]  /*0300*/  FFMA R8, R6, -12, R0 ;  /* 0xc140000006087823 */ /* 0x000fc80000000000 */
[----:B------:R-:W-:Y:S01]  /*0310*/  FFMA R14, R7, R8, R6 ;  /* 0x00000008070e7223 */ /* 0x000fe20000000006 */
[----:B-1----:R-:W-:Y:S06]  /*0320*/  @!P0 BRA `(.L_x_9) ;  /* 0x00000000000c8947 */ /* 0x002fec0003800000 */
[----:B------:R-:W-:-:S07]  /*0330*/  MOV R6, 0x350 ;  /* 0x0000035000067802 */ /* 0x000fce0000000f00 */
[----:B0-----:R-:W-:Y:S05]  /*0340*/  CALL.REL.NOINC `($__internal_0_$__cuda_sm3x_div_rn_noftz_f32_slowpath) ;  /* 0x0000000400787944 */ /* 0x001fea0003c00000 */
[----:B------:R-:W-:-:S07]  /*0350*/  IMAD.MOV.U32 R14, RZ, RZ, R0 ;  /* 0x000000ffff0e7224 */ /* 0x000fce00078e0000 */
.L_x_9:
[----:B------:R-:W1:Y:S01]  /*0360*/  F2F.F64.F32 R6, R14 ;  /* 0x0000000e00067310 */ /* 0x000e620000201800 */
[----:B------:R-:W-:Y:S01]  /*0370*/  UMOV UR8, 0xfefa39ef ;  /* 0xfefa39ef00087882 */ /* 0x000fe20000000000 */
[----:B------:R-:W-:Y:S01]  /*0380*/  UMOV UR9, 0x3fe62e42 ;  /* 0x3fe62e4200097882 */ /* 0x000fe20000000000 */
[----:B------:R-:W-:Y:S01]  /*0390*/  BSSY.RECONVERGENT B1, `(.L_x_10) ;  /* 0x000003b000017945 */ /* 0x000fe20003800200 */
[----:B-1----:R-:W-:-:S08]  /*03a0*/  DMUL R8, R6, -0.5 ;  /* 0xbfe0000006087828 */ /* 0x002fd00000000000 */
[----:B------:R-:W-:Y:S01]  /*03b0*/  DMUL R6, R6, R8 ;  /* 0x0000000806067228 */ /* 0x000fe20000000000 */
[----:B------:R-:W-:Y:S02]  /*03c0*/  IMAD.MOV.U32 R8, RZ, RZ, 0x652b82fe ;  /* 0x652b82feff087424 */ /* 0x000fe400078e00ff */
[----:B------:R-:W-:-:S06]  /*03d0*/  IMAD.MOV.U32 R9, RZ, RZ, 0x3ff71547 ;  /* 0x3ff71547ff097424 */ /* 0x000fcc00078e00ff */
[----:B------:R-:W-:Y:S01]  /*03e0*/  DFMA R8, R6, R8, 6.75539944105574400000e+15 ;  /* 0x433800000608742b */ /* 0x000fe20000000008 */
[----:B------:R-:W-:-:S07]  /*03f0*/  FSETP.GEU.AND P0, PT, |R7|, 4.1917929649353027344, PT ;  /* 0x4086232b0700780b */ /* 0x000fce0003f0e200 */
[----:B0-----:R-:W-:-:S08]  /*0400*/  DADD R10, R8, -6.75539944105574400000e+15 ;  /* 0xc3380000080a7429 */ /* 0x001fd00000000000 */
[----:B------:R-:W-:Y:S01]  /*0410*/  DFMA R12, R10, -UR8, R6 ;  /* 0x800000080a0c7c2b */ /* 0x000fe20008000006 */
[----:B------:R-:W-:Y:S01]  /*0420*/  UMOV UR8, 0x3b39803f ;  /* 0x3b39803f00087882 */ /* 0x000fe20000000000 */
[----:B------:R-:W-:-:S06]  /*0430*/  UMOV UR9, 0x3c7abc9e ;  /* 0x3c7abc9e00097882 */ /* 0x000fcc0000000000 */
[----:B------:R-:W-:Y:S01]  /*0440*/  DFMA R10, R10, -UR8, R12 ;  /* 0x800000080a0a7c2b */ /* 0x000fe2000800000c */
[----:B------:R-:W-:Y:S01]  /*0450*/  UMOV UR8, 0x69ce2bdf ;  /* 0x69ce2bdf00087882 */ /* 0x000fe20000000000 */
[----:B------:R-:W-:Y:S01]  /*0460*/  MOV R12, 0xfca213ea ;  /* 0xfca213ea000c7802 */ /* 0x000fe20000000f00 */
[----:B------:R-:W-:Y:S01]  /*0470*/  IMAD.MOV.U32 R13, RZ, RZ, 0x3e928af3 ;  /* 0x3e928af3ff0d7424 */ /* 0x000fe200078e00ff */
[----:B------:R-:W-:-:S05]  /*0480*/  UMOV UR9, 0x3e5ade15 ;  /* 0x3e5ade1500097882 */ /* 0x000fca0000000000 */
[----:B------:R-:W-:Y:S01]  /*0490*/  DFMA R12, R10, UR8, R12 ;  /* 0x000000080a0c7c2b */ /* 0x000fe2000800000c */
[----:B------:R-:W-:Y:S01]  /*04a0*/  UMOV UR8, 0x62401315 ;  /* 0x6240131500087882 */ /* 0x000fe20000000000 */
[----:B------:R-:W-:-:S06]  /*04b0*/  UMOV UR9, 0x3ec71dee ;  /* 0x3ec71dee00097882 */ /* 0x000fcc0000000000 */
[----:B------:R-:W-:Y:S01]  /*04c0*/  DFMA R12, R10, R12, UR8 ;  /* 0x000000080a0c7e2b */ /* 0x000fe2000800000c */
        /* <DEDUP_REMOVED lines=20> */
[----:B------:R-:W-:-:S08]  /*0610*/  DFMA R12, R10, R12, UR8 ;  /* 0x000000080a0c7e2b */ /* 0x000fd0000800000c */
[----:B------:R-:W-:-:S08]  /*0620*/  DFMA R12, R10, R12, 1 ;  /* 0x3ff000000a0c742b */ /* 0x000fd0000000000c */
[----:B------:R-:W-:-:S10]  /*0630*/  DFMA R12, R10, R12, 1 ;  /* 0x3ff000000a0c742b */ /* 0x000fd4000000000c */
[----:B------:R-:W-:Y:S02]  /*0640*/  IMAD R11, R8, 0x100000, R13 ;  /* 0x00100000080b7824 */ /* 0x000fe400078e020d */
[----:B------:R-:W-:Y:S01]  /*0650*/  IMAD.MOV.U32 R10, RZ, RZ, R12 ;  /* 0x000000ffff0a7224 */ /* 0x000fe200078e000c */
[----:B------:R-:W-:Y:S06]  /*0660*/  @!P0 BRA `(.L_x_11) ;  /* 0x0000000000348947 */ /* 0x000fec0003800000 */
[----:B------:R-:W-:Y:S01]  /*0670*/  FSETP.GEU.AND P1, PT, |R7|, 4.2275390625, PT ;  /* 0x408748000700780b */ /* 0x000fe20003f2e200 */
[C---:B------:R-:W-:Y:S02]  /*0680*/  DADD R10, R6.reuse, +INF ;  /* 0x7ff00000060a7429 */ /* 0x040fe40000000000 */
[----:B------:R-:W-:-:S08]  /*0690*/  DSETP.GEU.AND P0, PT, R6, RZ, PT ;  /* 0x000000ff0600722a */ /* 0x000fd00003f0e000 */
[----:B------:R-:W-:Y:S02]  /*06a0*/  FSEL R10, R10, RZ, P0 ;  /* 0x000000ff0a0a7208 */ /* 0x000fe40000000000 */
[----:B------:R-:W-:Y:S01]  /*06b0*/  @!P1 LEA.HI R0, R8, R8, RZ, 0x1 ;  /* 0x0000000808009211 */ /* 0x000fe200078f08ff */
[----:B------:R-:W-:Y:S01]  /*06c0*/  @!P1 IMAD.MOV.U32 R6, RZ, RZ, R12 ;  /* 0x000000ffff069224 */ /* 0x000fe200078e000c */
[----:B------:R-:W-:Y:S02]  /*06d0*/  FSEL R11, R11, RZ, P0 ;  /* 0x000000ff0b0b7208 */ /* 0x000fe40000000000 */
[----:B------:R-:W-:-:S05]  /*06e0*/  @!P1 SHF.R.S32.HI R7, RZ, 0x1, R0 ;  /* 0x00000001ff079819 */ /* 0x000fca0000011400 */
[----:B------:R-:W-:Y:S02]  /*06f0*/  @!P1 IMAD.IADD R8, R8, 0x1, -R7 ;  /* 0x0000000108089824 */ /* 0x000fe400078e0a07 */
[----:B------:R-:W-:-:S03]  /*0700*/  @!P1 IMAD R7, R7, 0x100000, R13 ;  /* 0x0010000007079824 */ /* 0x000fc600078e020d */
[----:B------:R-:W-:Y:S02]  /*0710*/  @!P1 LEA R9, R8, 0x3ff00000, 0x14 ;  /* 0x3ff0000008099811 */ /* 0x000fe400078ea0ff */
[----:B------:R-:W-:-:S06]  /*0720*/  @!P1 MOV R8, RZ ;  /* 0x000000ff00089202 */ /* 0x000fcc0000000f00 */
[----:B------:R-:W-:-:S11]  /*0730*/  @!P1 DMUL R10, R6, R8 ;  /* 0x00000008060a9228 */ /* 0x000fd60000000000 */
.L_x_11:
[----:B------:R-:W-:Y:S05]  /*0740*/  BSYNC.RECONVERGENT B1 ;  /* 0x0000000000017941 */ /* 0x000fea0003800200 */
.L_x_10:
[----:B------:R-:W0:Y:S02]  /*0750*/  F2F.F32.F64 R11, R10 ;  /* 0x0000000a000b7310 */ /* 0x000e240000301000 */
[----:B0-----:R1:W-:Y:S02]  /*0760*/  STG.E desc[UR6][R4.64], R11 ;  /* 0x0000000b04007986 */ /* 0x0013e4000c101906 */
.L_x_8:
[----:B------:R-:W-:Y:S05]  /*0770*/  BSYNC.RECONVERGENT B0 ;  /* 0x0000000000007941 */ /* 0x000fea0003800200 */
.L_x_7:
[----:B------:R-:W2:Y:S01]  /*0780*/  LDC R15, c[0x0][0x384] ;  /* 0x0000e100ff0f7b82 */ /* 0x000ea20000000800 */
[----:B------:R-:W-:Y:S01]  /*0790*/  IMAD.MOV R2, RZ, RZ, -R2 ;  /* 0x000000ffff027224 */ /* 0x000fe200078e0a02 */
[----:B------:R-:W-:Y:S04]  /*07a0*/  BSSY.RECONVERGENT B0, `(.L_x_12) ;  /* 0x000000d000007945 */ /* 0x000fe80003800200 */
[----:B------:R-:W-:Y:S01]  /*07b0*/  ISETP.NE.AND P0, PT, R2, UR4, PT ;  /* 0x0000000402007c0c */ /* 0x000fe2000bf05270 */
[----:B--2---:R-:W-:-:S05]  /*07c0*/  VIADD R0, R15, 0xffffffff ;  /* 0xffffffff0f007836 */ /* 0x004fca0000000000 */
[----:B------:R-:W-:-:S07]  /*07d0*/  ISETP.NE.AND P1, PT, R3, R0, PT ;  /* 0x000000000300720c */ /* 0x000fce0003f25270 */
[----:B------:R-:W-:Y:S06]  /*07e0*/  @P0 BRA `(.L_x_13) ;  /* 0x0000000000200947 */ /* 0x000fec0003800000 */
[----:B------:R-:W2:Y:S02]  /*07f0*/  LDC.64 R2, c[0x0][0x398] ;  /* 0x0000e600ff027b82 */ /* 0x000ea40000000a00 */
[----:B--2---:R-:W2:Y:S06]  /*0800*/  LDG.E R9, desc[UR6][R2.64] ;  /* 0x0000000602097981 */ /* 0x004eac000c1e1900 */
[----:B------:R-:W2:Y:S02]  /*0810*/  LDC.64 R6, c[0x0][0x388] ;  /* 0x0000e200ff067b82 */ /* 0x000ea40000000a00 */
[----:B--2---:R2:W-:Y:S04]  /*0820*/  STG.E desc[UR6][R6.64], R9 ;  /* 0x0000000906007986 */ /* 0x0045e8000c101906 */
[----:B01----:R-:W3:Y:S04]  /*0830*/  LDG.E R11, desc[UR6][R2.64+0x4] ;  /* 0x00000406020b7981 */ /* 0x003ee8000c1e1900 */
[----:B---3--:R2:W-:Y:S04]  /*0840*/  STG.E desc[UR6][R2.64], R11 ;  /* 0x0000000b02007986 */ /* 0x0085e8000c101906 */
[----:B------:R-:W3:Y:S04]  /*0850*/  LDG.E R13, desc[UR6][R6.64+0x4] ;  /* 0x00000406060d7981 */ /* 0x000ee8000c1e1900 */
[----:B---3--:R2:W-:Y:S02]  /*0860*/  STG.E desc[UR6][R2.64+0x4], R13 ;  /* 0x0000040d02007986 */ /* 0x0085e4000c101906 */
.L_x_13:
[----:B------:R-:W-:Y:S05]  /*0870*/  BSYNC.RECONVERGENT B0 ;  /* 0x0000000000007941 */ /* 0x000fea0003800200 */
.L_x_12:
[----:B------:R-:W-:Y:S05]  /*0880*/  @P1 EXIT ;  /* 0x000000000000194d */ /* 0x000fea0003800000 */
[----:B--2---:R-:W2:Y:S08]  /*0890*/  LDC.64 R6, c[0x0][0x398] ;  /* 0x0000e600ff067b82 */ /* 0x004eb00000000a00 */
[----:B------:R-:W3:Y:S01]  /*08a0*/  LDC.64 R2, c[0x0][0x388] ;  /* 0x0000e200ff027b82 */ /* 0x000ee20000000a00 */
[----:B--2---:R-:W2:Y:S04]  /*08b0*/  LDG.E R9, desc[UR6][R6.64+0xc] ;  /* 0x00000c0606097981 */ /* 0x004ea8000c1e1900 */
[----:B--2---:R-:W-:Y:S04]  /*08c0*/  STG.E desc[UR6][R4.64], R9 ;  /* 0x0000000904007986 */ /* 0x004fe8000c101906 */
[----:B01----:R-:W2:Y:S01]  /*08d0*/  LDG.E R11, desc[UR6][R6.64+0x8] ;  /* 0x00000806060b7981 */ /* 0x003ea2000c1e1900 */
[----:B---3--:R-:W-:-:S03]  /*08e0*/  IMAD.WIDE R2, R15, 0x4, R2 ;  /* 0x000000040f027825 */ /* 0x008fc600078e0202 */
[----:B--2---:R-:W-:Y:S04]  /*08f0*/  STG.E desc[UR6][R6.64+0xc], R11 ;  /* 0x00000c0b06007986 */ /* 0x004fe8000c101906 */
[----:B------:R-:W2:Y:S04]  /*0900*/  LDG.E R3, desc[UR6][R2.64+-0x8] ;  /* 0xfffff80602037981 */ /* 0x000ea8000c1e1900 */
[----:B--2---:R-:W-:Y:S01]  /*0910*/  STG.E desc[UR6][R6.64+0x8], R3 ;  /* 0x0000080306007986 */ /* 0x004fe2000c101906 */
[----:B------:R-:W-:Y:S05]  /*0920*/  EXIT ;  /* 0x000000000000794d */ /* 0x000fea0003800000 */
        .weak           $__internal_0_$__cuda_sm3x_div_rn_noftz_f32_slowpath
        .type           $__internal_0_$__cuda_sm3x_div_rn_noftz_f32_slowpath,@function
        .size           $__internal_0_$__cuda_sm3x_div_rn_noftz_f32_slowpath,(.L_x_23 - $__internal_0_$__cuda_sm3x_div_rn_noftz_f32_slowpath)
$__internal_0_$__cuda_sm3x_div_rn_noftz_f32_slowpath:
[--C-:B------:R-:W-:Y:S01]  /*0930*/  SHF.R.U32.HI R7, RZ, 0x17, R0.reuse ;  /* 0x00000017ff077819 */ /* 0x100fe20000011600 */
[----:B------:R-:W-:-:S03]  /*0940*/  IMAD.MOV.U32 R8, RZ, RZ, R0 ;  /* 0x000000ffff087224 */ /* 0x000fc600078e0000 */
[----:B------:R-:W-:-:S05]  /*0950*/  LOP3.LUT R7, R7, 0xff, RZ, 0xc0, !PT ;  /* 0x000000ff07077812 */ /* 0x000fca00078ec0ff */
[----:B------:R-:W-:-:S05]  /*0960*/  VIADD R10, R7, 0xffffffff ;  /* 0xffffffff070a7836 */ /* 0x000fca0000000000 */
[----:B------:R-:W-:-:S13]  /*0970*/  ISETP.GT.U32.OR P0, PT, R10, 0xfd, !PT ;  /* 0x000000fd0a00780c */ /* 0x000fda0007f04470 */
[----:B------:R-:W-:Y:S01]  /*0980*/  @!P0 IMAD.MOV.U32 R9, RZ, RZ, RZ ;  /* 0x000000ffff098224 */ /* 0x000fe200078e00ff */
[----:B------:R-:W-:Y:S06]  /*0990*/  @!P0 BRA `(.L_x_14) ;  /* 0x00000000003c8947 */ /* 0x000fec0003800000 */
[----:B------:R-:W-:-:S13]  /*09a0*/  FSETP.GTU.FTZ.AND P0, PT, |R0|, +INF , PT ;  /* 0x7f8000000000780b */ /* 0x000fda0003f1c200 */
[----:B------:R-:W-:Y:S05]  /*09b0*/  @P0 BRA `(.L_x_15) ;  /* 0x0000000400280947 */ /* 0x000fea0003800000 */
[----:B------:R-:W-:-:S05]  /*09c0*/  HFMA2 R9, -RZ, RZ, 2.625, 0 ;  /* 0x41400000ff097431 */ /* 0x000fca00000001ff */
[----:B------:R-:W-:-:S13]  /*09d0*/  LOP3.LUT P0, RZ, R9, 0x7fffffff, R8, 0xc8, !PT ;  /* 0x7fffffff09ff7812 */ /* 0x000fda000780c808 */
[----:B------:R-:W-:Y:S05]  /*09e0*/  @!P0 BRA `(.L_x_16) ;  /* 0x0000000400148947 */ /* 0x000fea0003800000 */
[----:B------:R-:W-:-:S13]  /*09f0*/  LOP3.LUT P0, RZ, R8, 0x7fffffff, RZ, 0xc0, !PT ;  /* 0x7fffffff08ff7812 */ /* 0x000fda000780c0ff */
[----:B------:R-:W-:Y:S05]  /*0a00*/  @!P0 BRA `(.L_x_17) ;  /* 0x0000000400048947 */ /* 0x000fea0003800000 */
[----:B------:R-:W-:Y:S02]  /*0a10*/  FSETP.NEU.FTZ.AND P0, PT, |R0|, +INF , PT ;  /* 0x7f8000000000780b */ /* 0x000fe40003f1d200 */
[----:B------:R-:W-:-:S04]  /*0a20*/  LOP3.LUT P1, RZ, R9, 0x7fffffff, RZ, 0xc0, !PT ;  /* 0x7fffffff09ff7812 */ /* 0x000fc8000782c0ff */
[----:B------:R-:W-:-:S13]  /*0a30*/  PLOP3.LUT P0, PT, P0, P1, PT, 0x2f, 0xf2 ;  /* 0x0000000000f2781c */ /* 0x000fda0000702577 */
[----:B------:R-:W-:Y:S05]  /*0a40*/  @P0 BRA `(.L_x_18) ;  /* 0x0000000000e80947 */ /* 0x000fea0003800000 */
[----:B------:R-:W-:-:S13]  /*0a50*/  ISETP.GE.AND P0, PT, R10, RZ, PT ;  /* 0x000000ff0a00720c */ /* 0x000fda0003f06270 */
[----:B------:R-:W-:Y:S02]  /*0a60*/  @P0 IMAD.MOV.U32 R9, RZ, RZ, RZ ;  /* 0x000000ffff090224 */ /* 0x000fe400078e00ff */
[----:B------:R-:W-:Y:S01]  /*0a70*/  @!P0 FFMA R8, R0, 1.84467440737095516160e+19, RZ ;  /* 0x5f80000000088823 */ /* 0x000fe200000000ff */
[----:B------:R-:W-:-:S07]  /*0a80*/  @!P0 IMAD.MOV.U32 R9, RZ, RZ, -0x40 ;  /* 0xffffffc0ff098424 */ /* 0x000fce00078e00ff */
.L_x_14:
[----:B------:R-:W-:Y:S01]  /*0a90*/  UMOV UR5, 0x41400000 ;  /* 0x4140000000057882 */ /* 0x000fe20000000000 */
[----:B------:R-:W-:Y:S01]  /*0aa0*/  VIADD R7, R7, 0xffffff81 ;  /* 0xffffff8107077836 */ /* 0x000fe20000000000 */
[----:B------:R-:W-:-:S03]  /*0ab0*/  UIADD3 UR5, UPT, UPT, UR5, -0x1800000, URZ ;  /* 0xfe80000005057890 */ /* 0x000fc6000fffe0ff */
[----:B------:R-:W-:Y:S01]  /*0ac0*/  IMAD R0, R7, -0x800000, R8 ;  /* 0xff80000007007824 */ /* 0x000fe200078e0208 */
[----:B------:R-:W-:Y:S02]  /*0ad0*/  IADD3 R9, PT, PT, R9, -0x3, R7 ;  /* 0xfffffffd09097810 */ /* 0x000fe40007ffe007 */
[----:B------:R-:W-:-:S03]  /*0ae0*/  FADD.FTZ R11, -RZ, -UR5 ;  /* 0x80000005ff0b7e21 */ /* 0x000fc60008010100 */
[----:B------:R-:W0:Y:S02]  /*0af0*/  MUFU.RCP R10, UR5 ;  /* 0x00000005000a7d08 */ /* 0x000e240008001000 */
[----:B0-----:R-:W-:-:S04]  /*0b00*/  FFMA R13, R10, R11, 1 ;  /* 0x3f8000000a0d7423 */ /* 0x001fc8000000000b */
[----:B------:R-:W-:-:S04]  /*0b10*/  FFMA R13, R10, R13, R10 ;  /* 0x0000000d0a0d7223 */ /* 0x000fc8000000000a */
[----:B------:R-:W-:-:S04]  /*0b20*/  FFMA R8, R0, R13, RZ ;  /* 0x0000000d00087223 */ /* 0x000fc800000000ff */
[----:B------:R-:W-:-:S04]  /*0b30*/  FFMA R10, R11, R8, R0 ;  /* 0x000000080b0a7223 */ /* 0x000fc80000000000 */
[----:B------:R-:W-:-:S04]  /*0b40*/  FFMA R10, R13, R10, R8 ;  /* 0x0000000a0d0a7223 */ /* 0x000fc80000000008 */
[----:B------:R-:W-:-:S04]  /*0b50*/  FFMA R11, R11, R10, R0 ;  /* 0x0000000a0b0b7223 */ /* 0x000fc80000000000 */
[----:B------:R-:W-:-:S05]  /*0b60*/  FFMA R0, R13, R11, R10 ;  /* 0x0000000b0d007223 */ /* 0x000fca000000000a */
[----:B------:R-:W-:-:S04]  /*0b70*/  SHF.R.U32.HI R8, RZ, 0x17, R0 ;  /* 0x00000017ff087819 */ /* 0x000fc80000011600 */
[----:B------:R-:W-:-:S05]  /*0b80*/  LOP3.LUT R8, R8, 0xff, RZ, 0xc0, !PT ;  /* 0x000000ff08087812 */ /* 0x000fca00078ec0ff */
[----:B------:R-:W-:-:S04]  /*0b90*/  IMAD.IADD R12, R8, 0x1, R9 ;  /* 0x00000001080c7824 */ /* 0x000fc800078e0209 */
[----:B------:R-:W-:-:S05]  /*0ba0*/  VIADD R7, R12, 0xffffffff ;  /* 0xffffffff0c077836 */ /* 0x000fca0000000000 */
[----:B------:R-:W-:-:S13]  /*0bb0*/  ISETP.GE.U32.AND P0, PT, R7, 0xfe, PT ;  /* 0x000000fe0700780c */ /* 0x000fda0003f06070 */
[----:B------:R-:W-:Y:S05]  /*0bc0*/  @!P0 BRA `(.L_x_19) ;  /* 0x0000000000808947 */ /* 0x000fea0003800000 */
[----:B------:R-:W-:-:S13]  /*0bd0*/  ISETP.GT.AND P0, PT, R12, 0xfe, PT ;  /* 0x000000fe0c00780c */ /* 0x000fda0003f04270 */
[----:B------:R-:W-:Y:S05]  /*0be0*/  @P0 BRA `(.L_x_20) ;  /* 0x00000000006c0947 */ /* 0x000fea0003800000 */
[----:B------:R-:W-:-:S13]  /*0bf0*/  ISETP.GE.AND P0, PT, R12, 0x1, PT ;  /* 0x000000010c00780c */ /* 0x000fda0003f06270 */
[----:B------:R-:W-:Y:S05]  /*0c00*/  @P0 BRA `(.L_x_21) ;  /* 0x0000000000980947 */ /* 0x000fea0003800000 */
[----:B------:R-:W-:Y:S02]  /*0c10*/  ISETP.GE.AND P0, PT, R12, -0x18, PT ;  /* 0xffffffe80c00780c */ /* 0x000fe40003f06270 */
[----:B------:R-:W-:-:S11]  /*0c20*/  LOP3.LUT R0, R0, 0x80000000, RZ, 0xc0, !PT ;  /* 0x8000000000007812 */ /* 0x000fd600078ec0ff */
[----:B------:R-:W-:Y:S05]  /*0c30*/  @!P0 BRA `(.L_x_21) ;  /* 0x00000000008c8947 */ /* 0x000fea0003800000 */
[CCC-:B------:R-:W-:Y:S01]  /*0c40*/  FFMA.RZ R7, R13.reuse, R11.reuse, R10.reuse ;  /* 0x0000000b0d077223 */ /* 0x1c0fe2000000c00a */
[-CC-:B------:R-:W-:Y:S01]  /*0c50*/  FFMA.RM R8, R13, R11.reuse, R10.reuse ;  /* 0x0000000b0d087223 */ /* 0x180fe2000000400a */
[C---:B------:R-:W-:Y:S02]  /*0c60*/  ISETP.NE.AND P2, PT, R12.reuse, RZ, PT ;  /* 0x000000ff0c00720c */ /* 0x040fe40003f45270 */
[C---:B------:R-:W-:Y:S02]  /*0c70*/  ISETP.NE.AND P1, PT, R12.reuse, RZ, PT ;  /* 0x000000ff0c00720c */ /* 0x040fe40003f25270 */
[----:B------:R-:W-:Y:S01]  /*0c80*/  LOP3.LUT R9, R7, 0x7fffff, RZ, 0xc0, !PT ;  /* 0x007fffff07097812 */ /* 0x000fe200078ec0ff */
[----:B------:R-:W-:Y:S01]  /*0c90*/  FFMA.RP R7, R13, R11, R10 ;  /* 0x0000000b0d077223 */ /* 0x000fe2000000800a */
[----:B------:R-:W-:Y:S01]  /*0ca0*/  IADD3 R10, PT, PT, R12, 0x20, RZ ;  /* 0x000000200c0a7810 */ /* 0x000fe20007ffe0ff */
[----:B------:R-:W-:Y:S01]  /*0cb0*/  IMAD.MOV R11, RZ, RZ, -R12 ;  /* 0x000000ffff0b7224 */ /* 0x000fe200078e0a0c */
[----:B------:R-:W-:-:S02]  /*0cc0*/  LOP3.LUT R9, R9, 0x800000, RZ, 0xfc, !PT ;  /* 0x0080000009097812 */ /* 0x000fc400078efcff */
[----:B------:R-:W-:Y:S02]  /*0cd0*/  FSETP.NEU.FTZ.AND P0, PT, R7, R8, PT ;  /* 0x000000080700720b */ /* 0x000fe40003f1d000 */
[----:B------:R-:W-:Y:S02]  /*0ce0*/  SHF.L.U32 R10, R9, R10, RZ ;  /* 0x0000000a090a7219 */ /* 0x000fe400000006ff */
[----:B------:R-:W-:Y:S02]  /*0cf0*/  SEL R8, R11, RZ, P2 ;  /* 0x000000ff0b087207 */ /* 0x000fe40001000000 */
[----:B------:R-:W-:Y:S02]  /*0d00*/  ISETP.NE.AND P1, PT, R10, RZ, P1 ;  /* 0x000000ff0a00720c */ /* 0x000fe40000f25270 */
[----:B------:R-:W-:Y:S02]  /*0d10*/  SHF.R.U32.HI R8, RZ, R8, R9 ;  /* 0x00000008ff087219 */ /* 0x000fe40000011609 */
[----:B------:R-:W-:-:S02]  /*0d20*/  PLOP3.LUT P0, PT, P0, P1, PT, 0xf8, 0x8f ;  /* 0x00000000008f781c */ /* 0x000fc40000703f70 */
[----:B------:R-:W-:Y:S02]  /*0d30*/  SHF.R.U32.HI R10, RZ, 0x1, R8 ;  /* 0x00000001ff0a7819 */ /* 0x000fe40000011608 */
[----:B------:R-:W-:-:S04]  /*0d40*/  SEL R7, RZ, 0x1, !P0 ;  /* 0x00000001ff077807 */ /* 0x000fc80004000000 */
[----:B------:R-:W-:-:S04]  /*0d50*/  LOP3.LUT R7, R7, 0x1, R10, 0xf8, !PT ;  /* 0x0000000107077812 */ /* 0x000fc800078ef80a */
[----:B------:R-:W-:-:S05]  /*0d60*/  LOP3.LUT R7, R7, R8, RZ, 0xc0, !PT ;  /* 0x0000000807077212 */ /* 0x000fca00078ec0ff */
[----:B------:R-:W-:-:S05]  /*0d70*/  IMAD.IADD R7, R10, 0x1, R7 ;  /* 0x000000010a077824 */ /* 0x000fca00078e0207 */
[----:B------:R-:W-:Y:S01]  /*0d80*/  LOP3.LUT R0, R7, R0, RZ, 0xfc, !PT ;  /* 0x0000000007007212 */ /* 0x000fe200078efcff */
[----:B------:R-:W-:Y:S06]  /*0d90*/  BRA `(.L_x_21) ;  /* 0x0000000000347947 */ /* 0x000fec0003800000 */
.L_x_20:
[----:B------:R-:W-:-:S04]  /*0da0*/  LOP3.LUT R0, R0, 0x80000000, RZ, 0xc0, !PT ;  /* 0x8000000000007812 */ /* 0x000fc800078ec0ff */
[----:B------:R-:W-:Y:S01]  /*0db0*/  LOP3.LUT R0, R0, 0x7f800000, RZ, 0xfc, !PT ;  /* 0x7f80000000007812 */ /* 0x000fe200078efcff */
[----:B------:R-:W-:Y:S06]  /*0dc0*/  BRA `(.L_x_21) ;  /* 0x0000000000287947 */ /* 0x000fec0003800000 */
.L_x_19:
[----:B------:R-:W-:Y:S01]  /*0dd0*/  IMAD R0, R9, 0x800000, R0 ;  /* 0x0080000009007824 */ /* 0x000fe200078e0200 */
[----:B------:R-:W-:Y:S06]  /*0de0*/  BRA `(.L_x_21) ;  /* 0x0000000000207947 */ /* 0x000fec0003800000 */
.L_x_18:
[----:B------:R-:W-:-:S04]  /*0df0*/  LOP3.LUT R0, R9, 0x80000000, R8, 0x48, !PT ;  /* 0x8000000009007812 */ /* 0x000fc800078e4808 */
[----:B------:R-:W-:Y:S01]  /*0e00*/  LOP3.LUT R0, R0, 0x7f800000, RZ, 0xfc, !PT ;  /* 0x7f80000000007812 */ /* 0x000fe200078efcff */
[----:B------:R-:W-:Y:S06]  /*0e10*/  BRA `(.L_x_21) ;  /* 0x0000000000147947 */ /* 0x000fec0003800000 */
.L_x_17:
[----:B------:R-:W-:Y:S01]  /*0e20*/  LOP3.LUT R0, R9, 0x80000000, R8, 0x48, !PT ;  /* 0x8000000009007812 */ /* 0x000fe200078e4808 */
[----:B------:R-:W-:Y:S06]  /*0e30*/  BRA `(.L_x_21) ;  /* 0x00000000000c7947 */ /* 0x000fec0003800000 */
.L_x_16:
[----:B------:R-:W0:Y:S01]  /*0e40*/  MUFU.RSQ R0, -QNAN ;  /* 0xffc0000000007908 */ /* 0x000e220000001400 */
[----:B------:R-:W-:Y:S05]  /*0e50*/  BRA `(.L_x_21) ;  /* 0x0000000000047947 */ /* 0x000fea0003800000 */
.L_x_15:
[----:B------:R-:W-:-:S07]  /*0e60*/  FADD.FTZ R0, R0, 12 ;  /* 0x4140000000007421 */ /* 0x000fce0000010000 */
.L_x_21:
[----:B------:R-:W-:-:S04]  /*0e70*/  IMAD.MOV.U32 R7, RZ, RZ, 0x0 ;  /* 0x00000000ff077424 */ /* 0x000fc800078e00ff */
[----:B0-----:R-:W-:Y:S05]  /*0e80*/  RET.REL.NODEC R6 `(_Z7exfieldiiPfS_S_) ;  /* 0xfffffff0065c7950 */ /* 0x001fea0003c3ffff */
.L_x_22:
        /* <DEDUP_REMOVED lines=15> */
.L_x_23:


//--------------------- .nv.shared.reserved.0     --------------------------
	.section	.nv.shared.reserved.0,"aw",@nobits
	.weak		__nv_reservedSMEM_offset_0_alias
	.size		__nv_reservedSMEM_offset_0_alias, 0, 64
	.other		__nv_reservedSMEM_offset_0_alias,@"STO_CUDA_RESERVED_SHARED STV_DEFAULT"
__nv_reservedSMEM_offset_0_alias:
	.zero		0
	.zero		64


//--------------------- .nv.constant0._Z7hyfieldiPfS_ --------------------------
	.section	.nv.constant0._Z7hyfieldiPfS_,"a",@progbits
	.sectionflags	@""
	.align	4
.nv.constant0._Z7hyfieldiPfS_:
	.zero		920


//--------------------- .nv.constant0._Z7exfieldiiPfS_S_ --------------------------
	.section	.nv.constant0._Z7exfieldiiPfS_S_,"a",@progbits
	.sectionflags	@""
	.align	4
.nv.constant0._Z7exfieldiiPfS_S_:
	.zero		928


//--------------------- SYMBOLS --------------------------

	.type		.nv.reservedSmem.offset0,@object
	.size		.nv.reservedSmem.offset0,0x4
